//
// Generated by NVIDIA NVVM Compiler
//
// Compiler Build ID: CL-36424714
// Cuda compilation tools, release 13.0, V13.0.88
// Based on NVVM 20.0.0
//

.version 9.0
.target sm_100
.address_size 64

	// .globl	_Z9insertionPijj

.visible .entry _Z9insertionPijj(
	.param .u64 .ptr .align 1 _Z9insertionPijj_param_0,
	.param .u32 _Z9insertionPijj_param_1,
	.param .u32 _Z9insertionPijj_param_2
)
{
	.reg .pred 	%p<6>;
	.reg .b32 	%r<21>;
	.reg .b64 	%rd<9>;

	ld.param.u64 	%rd3, [_Z9insertionPijj_param_0];
	ld.param.u32 	%r12, [_Z9insertionPijj_param_2];
	cvta.to.global.u64 	%rd1, %rd3;
	mov.u32 	%r13, %tid.x;
	mov.u32 	%r14, %ntid.x;
	mov.u32 	%r15, %ctaid.x;
	mad.lo.s32 	%r16, %r14, %r15, %r13;
	mul.lo.s32 	%r1, %r12, %r16;
	add.s32 	%r2, %r1, %r12;
	setp.ge.u32 	%p1, %r1, %r2;
	@%p1 bra 	$L__BB0_7;
	mov.u32 	%r17, %r1;
$L__BB0_2:
	mul.wide.u32 	%rd4, %r17, 4;
	add.s64 	%rd5, %rd1, %rd4;
	ld.global.u32 	%r4, [%rd5];
	add.s32 	%r18, %r17, -1;
	setp.lt.s32 	%p2, %r18, %r1;
	mov.u32 	%r20, %r17;
	@%p2 bra 	$L__BB0_6;
	mov.u32 	%r20, %r17;
$L__BB0_4:
	mov.u32 	%r6, %r18;
	mul.wide.s32 	%rd6, %r6, 4;
	add.s64 	%rd2, %rd1, %rd6;
	ld.global.u32 	%r8, [%rd2];
	setp.le.s32 	%p3, %r8, %r4;
	@%p3 bra 	$L__BB0_6;
	st.global.u32 	[%rd2+4], %r8;
	add.s32 	%r18, %r6, -1;
	setp.ge.s32 	%p4, %r18, %r1;
	mov.u32 	%r20, %r6;
	@%p4 bra 	$L__BB0_4;
$L__BB0_6:
	mul.wide.s32 	%rd7, %r20, 4;
	add.s64 	%rd8, %rd1, %rd7;
	st.global.u32 	[%rd8], %r4;
	add.s32 	%r17, %r17, 1;
	setp.ne.s32 	%p5, %r17, %r2;
	@%p5 bra 	$L__BB0_2;
$L__BB0_7:
	ret;

}
	// .globl	_Z5mergePijS_jj
.visible .entry _Z5mergePijS_jj(
	.param .u64 .ptr .align 1 _Z5mergePijS_jj_param_0,
	.param .u32 _Z5mergePijS_jj_param_1,
	.param .u64 .ptr .align 1 _Z5mergePijS_jj_param_2,
	.param .u32 _Z5mergePijS_jj_param_3,
	.param .u32 _Z5mergePijS_jj_param_4
)
{
	.reg .pred 	%p<18>;
	.reg .b32 	%r<111>;
	.reg .b64 	%rd<53>;

	ld.param.u64 	%rd3, [_Z5mergePijS_jj_param_0];
	ld.param.u64 	%rd4, [_Z5mergePijS_jj_param_2];
	ld.param.u32 	%r51, [_Z5mergePijS_jj_param_3];
	ld.param.u32 	%r52, [_Z5mergePijS_jj_param_4];
	cvta.to.global.u64 	%rd1, %rd4;
	cvta.to.global.u64 	%rd2, %rd3;
	mov.u32 	%r53, %tid.x;
	mov.u32 	%r54, %ntid.x;
	mov.u32 	%r55, %ctaid.x;
	mad.lo.s32 	%r56, %r54, %r55, %r53;
	mul.lo.s32 	%r57, %r51, %r56;
	mul.lo.s32 	%r1, %r57, %r52;
	mul.lo.s32 	%r2, %r52, %r51;
	add.s32 	%r58, %r2, %r1;
	add.s32 	%r3, %r58, -1;
	shr.u32 	%r59, %r52, 1;
	mad.lo.s32 	%r4, %r59, %r51, %r1;
	add.s32 	%r5, %r4, -1;
	setp.gt.u32 	%p1, %r1, %r5;
	setp.gt.u32 	%p2, %r4, %r3;
	or.pred  	%p3, %p1, %p2;
	mov.u32 	%r90, %r1;
	mov.u32 	%r91, %r4;
	mov.u32 	%r101, %r1;
	@%p3 bra 	$L__BB1_1;
	bra.uni 	$L__BB1_14;
$L__BB1_1:
	setp.gt.u32 	%p8, %r90, %r5;
	@%p8 bra 	$L__BB1_7;
	add.s32 	%r61, %r90, 1;
	max.u32 	%r9, %r4, %r61;
	sub.s32 	%r62, %r9, %r90;
	and.b32  	%r10, %r62, 3;
	setp.eq.s32 	%p9, %r10, 0;
	mov.u32 	%r98, %r90;
	@%p9 bra 	$L__BB1_5;
	neg.s32 	%r93, %r10;
	mov.u32 	%r98, %r90;
$L__BB1_4:
	.pragma "nounroll";
	mul.wide.u32 	%rd13, %r98, 4;
	add.s64 	%rd14, %rd2, %rd13;
	ld.global.u32 	%r63, [%rd14];
	mul.wide.u32 	%rd15, %r101, 4;
	add.s64 	%rd16, %rd1, %rd15;
	st.global.u32 	[%rd16], %r63;
	add.s32 	%r101, %r101, 1;
	add.s32 	%r98, %r98, 1;
	add.s32 	%r93, %r93, 1;
	setp.ne.s32 	%p10, %r93, 0;
	@%p10 bra 	$L__BB1_4;
$L__BB1_5:
	sub.s32 	%r64, %r90, %r9;
	setp.gt.u32 	%p11, %r64, -4;
	@%p11 bra 	$L__BB1_7;
$L__BB1_6:
	mul.wide.u32 	%rd17, %r98, 4;
	add.s64 	%rd18, %rd2, %rd17;
	ld.global.u32 	%r65, [%rd18];
	mul.wide.u32 	%rd19, %r101, 4;
	add.s64 	%rd20, %rd1, %rd19;
	st.global.u32 	[%rd20], %r65;
	add.s32 	%r66, %r101, 1;
	add.s32 	%r67, %r98, 1;
	mul.wide.u32 	%rd21, %r67, 4;
	add.s64 	%rd22, %rd2, %rd21;
	ld.global.u32 	%r68, [%rd22];
	mul.wide.u32 	%rd23, %r66, 4;
	add.s64 	%rd24, %rd1, %rd23;
	st.global.u32 	[%rd24], %r68;
	add.s32 	%r69, %r101, 2;
	add.s32 	%r70, %r98, 2;
	mul.wide.u32 	%rd25, %r70, 4;
	add.s64 	%rd26, %rd2, %rd25;
	ld.global.u32 	%r71, [%rd26];
	mul.wide.u32 	%rd27, %r69, 4;
	add.s64 	%rd28, %rd1, %rd27;
	st.global.u32 	[%rd28], %r71;
	add.s32 	%r72, %r101, 3;
	add.s32 	%r73, %r98, 3;
	mul.wide.u32 	%rd29, %r73, 4;
	add.s64 	%rd30, %rd2, %rd29;
	ld.global.u32 	%r74, [%rd30];
	mul.wide.u32 	%rd31, %r72, 4;
	add.s64 	%rd32, %rd1, %rd31;
	st.global.u32 	[%rd32], %r74;
	add.s32 	%r101, %r101, 4;
	add.s32 	%r98, %r98, 4;
	setp.gt.u32 	%p12, %r98, %r5;
	@%p12 bra 	$L__BB1_7;
	bra.uni 	$L__BB1_6;
$L__BB1_7:
	setp.gt.u32 	%p13, %r91, %r3;
	@%p13 bra 	$L__BB1_13;
	add.s32 	%r75, %r1, %r2;
	add.s32 	%r76, %r91, 1;
	max.u32 	%r32, %r75, %r76;
	sub.s32 	%r77, %r32, %r91;
	and.b32  	%r33, %r77, 3;
	setp.eq.s32 	%p14, %r33, 0;
	mov.u32 	%r106, %r91;
	@%p14 bra 	$L__BB1_11;
	neg.s32 	%r102, %r33;
	mov.u32 	%r106, %r91;
$L__BB1_10:
	.pragma "nounroll";
	mul.wide.u32 	%rd33, %r106, 4;
	add.s64 	%rd34, %rd2, %rd33;
	ld.global.u32 	%r78, [%rd34];
	mul.wide.u32 	%rd35, %r101, 4;
	add.s64 	%rd36, %rd1, %rd35;
	st.global.u32 	[%rd36], %r78;
	add.s32 	%r101, %r101, 1;
	add.s32 	%r106, %r106, 1;
	add.s32 	%r102, %r102, 1;
	setp.ne.s32 	%p15, %r102, 0;
	@%p15 bra 	$L__BB1_10;
$L__BB1_11:
	sub.s32 	%r79, %r91, %r32;
	setp.gt.u32 	%p16, %r79, -4;
	@%p16 bra 	$L__BB1_13;
$L__BB1_12:
	mul.wide.u32 	%rd37, %r106, 4;
	add.s64 	%rd38, %rd2, %rd37;
	ld.global.u32 	%r80, [%rd38];
	mul.wide.u32 	%rd39, %r101, 4;
	add.s64 	%rd40, %rd1, %rd39;
	st.global.u32 	[%rd40], %r80;
	add.s32 	%r81, %r101, 1;
	add.s32 	%r82, %r106, 1;
	mul.wide.u32 	%rd41, %r82, 4;
	add.s64 	%rd42, %rd2, %rd41;
	ld.global.u32 	%r83, [%rd42];
	mul.wide.u32 	%rd43, %r81, 4;
	add.s64 	%rd44, %rd1, %rd43;
	st.global.u32 	[%rd44], %r83;
	add.s32 	%r84, %r101, 2;
	add.s32 	%r85, %r106, 2;
	mul.wide.u32 	%rd45, %r85, 4;
	add.s64 	%rd46, %rd2, %rd45;
	ld.global.u32 	%r86, [%rd46];
	mul.wide.u32 	%rd47, %r84, 4;
	add.s64 	%rd48, %rd1, %rd47;
	st.global.u32 	[%rd48], %r86;
	add.s32 	%r87, %r101, 3;
	add.s32 	%r88, %r106, 3;
	mul.wide.u32 	%rd49, %r88, 4;
	add.s64 	%rd50, %rd2, %rd49;
	ld.global.u32 	%r89, [%rd50];
	mul.wide.u32 	%rd51, %r87, 4;
	add.s64 	%rd52, %rd1, %rd51;
	st.global.u32 	[%rd52], %r89;
	add.s32 	%r101, %r101, 4;
	add.s32 	%r106, %r106, 4;
	setp.le.u32 	%p17, %r106, %r3;
	@%p17 bra 	$L__BB1_12;
$L__BB1_13:
	ret;
$L__BB1_14:
	mul.wide.u32 	%rd5, %r90, 4;
	add.s64 	%rd6, %rd2, %rd5;
	ld.global.u32 	%r24, [%rd6];
	mul.wide.u32 	%rd7, %r91, 4;
	add.s64 	%rd8, %rd2, %rd7;
	ld.global.u32 	%r25, [%rd8];
	setp.gt.s32 	%p4, %r24, %r25;
	@%p4 bra 	$L__BB1_16;
	mul.wide.u32 	%rd9, %r101, 4;
	add.s64 	%rd10, %rd1, %rd9;
	st.global.u32 	[%rd10], %r24;
	add.s32 	%r90, %r90, 1;
	bra.uni 	$L__BB1_17;
$L__BB1_16:
	mul.wide.u32 	%rd11, %r101, 4;
	add.s64 	%rd12, %rd1, %rd11;
	st.global.u32 	[%rd12], %r25;
	add.s32 	%r91, %r91, 1;
$L__BB1_17:
	add.s32 	%r101, %r101, 1;
	setp.le.u32 	%p5, %r90, %r5;
	setp.le.u32 	%p6, %r91, %r3;
	and.pred  	%p7, %p5, %p6;
	@%p7 bra 	$L__BB1_14;
	bra.uni 	$L__BB1_1;

}


// ===== COMPILED SASS (sm_100) =====

	.target	sm_100

	.elftype	@"ET_EXEC"


//--------------------- .note.nv.tkinfo           --------------------------
	.section	.note.nv.tkinfo,"",@"SHT_NOTE"
	.sectionflags	@"SHF_NOTE_NV_TKINFO"
	.tkinfo
        /*0018*/ 	.word	0x00000002
        /*0030*/ 	.string	""
        /*0030*/ 	.string	"ptxas"
        /*0030*/ 	.string	"Cuda compilation tools, release 13.0, V13.0.88"
        /*0030*/ 	.string	"Build cuda_13.0.r13.0/compiler.36424714_0"
        /*0030*/ 	.string	"-arch sm_100 -m 64 "



//--------------------- .note.nv.cuinfo           --------------------------
	.section	.note.nv.cuinfo,"",@"SHT_NOTE"
	.sectionflags	@"SHF_NOTE_NV_CUINFO"
        /*0018*/ 	.short	0x0002
        /*001a*/ 	.short	0x0064
        /*001c*/ 	.short	0x0082
	.zero		2


//--------------------- .nv.info                  --------------------------
	.section	.nv.info,"",@"SHT_CUDA_INFO"
	.align	4


	//----- nvinfo : EIATTR_REGCOUNT
	.align		4
        /*0000*/ 	.byte	0x04, 0x2f
        /*0002*/ 	.short	(.L_1 - .L_0)
	.align		4
.L_0:
        /*0004*/ 	.word	index@(_Z9insertionPijj)
        /*0008*/ 	.word	0x00000010


	//----- nvinfo : EIATTR_FRAME_SIZE
	.align		4
.L_1:
        /*000c*/ 	.byte	0x04, 0x11
        /*000e*/ 	.short	(.L_3 - .L_2)
	.align		4
.L_2:
        /*0010*/ 	.word	index@(_Z9insertionPijj)
        /*0014*/ 	.word	0x00000000


	//----- nvinfo : EIATTR_REGCOUNT
	.align		4
.L_3:
        /*0018*/ 	.byte	0x04, 0x2f
        /*001a*/ 	.short	(.L_5 - .L_4)
	.align		4
.L_4:
        /*001c*/ 	.word	index@(_Z5mergePijS_jj)
        /*0020*/ 	.word	0x00000020


	//----- nvinfo : EIATTR_FRAME_SIZE
	.align		4
.L_5:
        /*0024*/ 	.byte	0x04, 0x11
        /*0026*/ 	.short	(.L_7 - .L_6)
	.align		4
.L_6:
        /*0028*/ 	.word	index@(_Z5mergePijS_jj)
        /*002c*/ 	.word	0x00000000


	//----- nvinfo : EIATTR_MIN_STACK_SIZE
	.align		4
.L_7:
        /*0030*/ 	.byte	0x04, 0x12
        /*0032*/ 	.short	(.L_9 - .L_8)
	.align		4
.L_8:
        /*0034*/ 	.word	index@(_Z5mergePijS_jj)
        /*0038*/ 	.word	0x00000000


	//----- nvinfo : EIATTR_MIN_STACK_SIZE
	.align		4
.L_9:
        /*003c*/ 	.byte	0x04, 0x12
        /*003e*/ 	.short	(.L_11 - .L_10)
	.align		4
.L_10:
        /*0040*/ 	.word	index@(_Z9insertionPijj)
        /*0044*/ 	.word	0x00000000
.L_11:


//--------------------- .nv.compat                --------------------------
	.section	.nv.compat,"",@"SHT_CUDA_COMPAT_INFO"
	.align	4
        /*0000*/ 	.byte	0x02, 0x09, 0x00, 0x00, 0x02, 0x02, 0x01, 0x00, 0x02, 0x05, 0x05, 0x00, 0x03, 0x07, 0x01, 0x01
        /*0010*/ 	.byte	0x02, 0x03, 0x00, 0x00, 0x02, 0x06, 0x01, 0x00, 0x04, 0x0b, 0x08, 0x00, 0x09, 0x00, 0x00, 0x00
        /*0020*/ 	.byte	0x00, 0x00, 0x00, 0x00


//--------------------- .nv.info._Z5mergePijS_jj  --------------------------
	.section	.nv.info._Z5mergePijS_jj,"",@"SHT_CUDA_INFO"
	.sectionflags	@""
	.align	4


	//----- nvinfo : EIATTR_CUDA_API_VERSION
	.align		4
        /*0000*/ 	.byte	0x04, 0x37
        /*0002*/ 	.short	(.L_13 - .L_12)
.L_12:
        /*0004*/ 	.word	0x00000082


	//----- nvinfo : EIATTR_KPARAM_INFO
	.align		4
.L_13:
        /*0008*/ 	.byte	0x04, 0x17
        /*000a*/ 	.short	(.L_15 - .L_14)
.L_14:
        /*000c*/ 	.word	0x00000000
        /*0010*/ 	.short	0x0004
        /*0012*/ 	.short	0x001c
        /*0014*/ 	.byte	0x00, 0xf0, 0x11, 0x00


	//----- nvinfo : EIATTR_KPARAM_INFO
	.align		4
.L_15:
        /*0018*/ 	.byte	0x04, 0x17
        /*001a*/ 	.short	(.L_17 - .L_16)
.L_16:
        /*001c*/ 	.word	0x00000000
        /*0020*/ 	.short	0x0003
        /*0022*/ 	.short	0x0018
        /*0024*/ 	.byte	0x00, 0xf0, 0x11, 0x00


	//----- nvinfo : EIATTR_KPARAM_INFO
	.align		4
.L_17:
        /*0028*/ 	.byte	0x04, 0x17
        /*002a*/ 	.short	(.L_19 - .L_18)
.L_18:
        /*002c*/ 	.word	0x00000000
        /*0030*/ 	.short	0x0002
        /*0032*/ 	.short	0x0010
        /*0034*/ 	.byte	0x00, 0xf5, 0x21, 0x00


	//----- nvinfo : EIATTR_KPARAM_INFO
	.align		4
.L_19:
        /*0038*/ 	.byte	0x04, 0x17
        /*003a*/ 	.short	(.L_21 - .L_20)
.L_20:
        /*003c*/ 	.word	0x00000000
        /*0040*/ 	.short	0x0001
        /*0042*/ 	.short	0x0008
        /*0044*/ 	.byte	0x00, 0xf0, 0x11, 0x00


	//----- nvinfo : EIATTR_KPARAM_INFO
	.align		4
.L_21:
        /*0048*/ 	.byte	0x04, 0x17
        /*004a*/ 	.short	(.L_23 - .L_22)
.L_22:
        /*004c*/ 	.word	0x00000000
        /*0050*/ 	.short	0x0000
        /*0052*/ 	.short	0x0000
        /*0054*/ 	.byte	0x00, 0xf5, 0x21, 0x00


	//----- nvinfo : EIATTR_SPARSE_MMA_MASK
	.align		4
.L_23:
        /*0058*/ 	.byte	0x03, 0x50
        /*005a*/ 	.short	0x0000


	//----- nvinfo : EIATTR_MAXREG_COUNT
	.align		4
        /*005c*/ 	.byte	0x03, 0x1b
        /*005e*/ 	.short	0x00ff


	//----- nvinfo : EIATTR_MERCURY_ISA_VERSION
	.align		4
        /*0060*/ 	.byte	0x03, 0x5f
        /*0062*/ 	.short	0x0101


	//----- nvinfo : EIATTR_VRC_CTA_INIT_COUNT
	.align		4
        /*0064*/ 	.byte	0x02, 0x4a
	.zero		1
	.zero		1


	//----- nvinfo : EIATTR_EXIT_INSTR_OFFSETS
	.align		4
        /*0068*/ 	.byte	0x04, 0x1c
        /*006a*/ 	.short	(.L_25 - .L_24)


	//   ....[0]....
.L_24:
        /*006c*/ 	.word	0x000005b0


	//   ....[1]....
        /*0070*/ 	.word	0x00000750


	//   ....[2]....
        /*0074*/ 	.word	0x00000900


	//----- nvinfo : EIATTR_CRS_STACK_SIZE
	.align		4
.L_25:
        /*0078*/ 	.byte	0x04, 0x1e
        /*007a*/ 	.short	(.L_27 - .L_26)
.L_26:
        /*007c*/ 	.word	0x00000000


	//----- nvinfo : EIATTR_CBANK_PARAM_SIZE
	.align		4
.L_27:
        /*0080*/ 	.byte	0x03, 0x19
        /*0082*/ 	.short	0x0020


	//----- nvinfo : EIATTR_PARAM_CBANK
	.align		4
        /*0084*/ 	.byte	0x04, 0x0a
        /*0086*/ 	.short	(.L_29 - .L_28)
	.align		4
.L_28:
        /*0088*/ 	.word	index@(.nv.constant0._Z5mergePijS_jj)
        /*008c*/ 	.short	0x0380
        /*008e*/ 	.short	0x0020


	//----- nvinfo : EIATTR_SW_WAR
	.align		4
.L_29:
        /*0090*/ 	.byte	0x04, 0x36
        /*0092*/ 	.short	(.L_31 - .L_30)
.L_30:
        /*0094*/ 	.word	0x00000008
.L_31:


//--------------------- .nv.info._Z9insertionPijj --------------------------
	.section	.nv.info._Z9insertionPijj,"",@"SHT_CUDA_INFO"
	.sectionflags	@""
	.align	4


	//----- nvinfo : EIATTR_CUDA_API_VERSION
	.align		4
        /*0000*/ 	.byte	0x04, 0x37
        /*0002*/ 	.short	(.L_33 - .L_32)
.L_32:
        /*0004*/ 	.word	0x00000082


	//----- nvinfo : EIATTR_KPARAM_INFO
	.align		4
.L_33:
        /*0008*/ 	.byte	0x04, 0x17
        /*000a*/ 	.short	(.L_35 - .L_34)
.L_34:
        /*000c*/ 	.word	0x00000000
        /*0010*/ 	.short	0x0002
        /*0012*/ 	.short	0x000c
        /*0014*/ 	.byte	0x00, 0xf0, 0x11, 0x00


	//----- nvinfo : EIATTR_KPARAM_INFO
	.align		4
.L_35:
        /*0018*/ 	.byte	0x04, 0x17
        /*001a*/ 	.short	(.L_37 - .L_36)
.L_36:
        /*001c*/ 	.word	0x00000000
        /*0020*/ 	.short	0x0001
        /*0022*/ 	.short	0x0008
        /*0024*/ 	.byte	0x00, 0xf0, 0x11, 0x00


	//----- nvinfo : EIATTR_KPARAM_INFO
	.align		4
.L_37:
        /*0028*/ 	.byte	0x04, 0x17
        /*002a*/ 	.short	(.L_39 - .L_38)
.L_38:
        /*002c*/ 	.word	0x00000000
        /*0030*/ 	.short	0x0000
        /*0032*/ 	.short	0x0000
        /*0034*/ 	.byte	0x00, 0xf5, 0x21, 0x00


	//----- nvinfo : EIATTR_SPARSE_MMA_MASK
	.align		4
.L_39:
        /*0038*/ 	.byte	0x03, 0x50
        /*003a*/ 	.short	0x0000


	//----- nvinfo : EIATTR_MAXREG_COUNT
	.align		4
        /*003c*/ 	.byte	0x03, 0x1b
        /*003e*/ 	.short	0x00ff


	//----- nvinfo : EIATTR_MERCURY_ISA_VERSION
	.align		4
        /*0040*/ 	.byte	0x03, 0x5f
        /*0042*/ 	.short	0x0101


	//----- nvinfo : EIATTR_VRC_CTA_INIT_COUNT
	.align		4
        /*0044*/ 	.byte	0x02, 0x4a
	.zero		1
	.zero		1


	//----- nvinfo : EIATTR_EXIT_INSTR_OFFSETS
	.align		4
        /*0048*/ 	.byte	0x04, 0x1c
        /*004a*/ 	.short	(.L_41 - .L_40)


	//   ....[0]....
.L_40:
        /*004c*/ 	.word	0x00000090


	//   ....[1]....
        /*0050*/ 	.word	0x00000280


	//----- nvinfo : EIATTR_CRS_STACK_SIZE
	.align		4
.L_41:
        /*0054*/ 	.byte	0x04, 0x1e
        /*0056*/ 	.short	(.L_43 - .L_42)
.L_42:
        /*0058*/ 	.word	0x00000000


	//----- nvinfo : EIATTR_CBANK_PARAM_SIZE
	.align		4
.L_43:
        /*005c*/ 	.byte	0x03, 0x19
        /*005e*/ 	.short	0x0010


	//----- nvinfo : EIATTR_PARAM_CBANK
	.align		4
        /*0060*/ 	.byte	0x04, 0x0a
        /*0062*/ 	.short	(.L_45 - .L_44)
	.align		4
.L_44:
        /*0064*/ 	.word	index@(.nv.constant0._Z9insertionPijj)
        /*0068*/ 	.short	0x0380
        /*006a*/ 	.short	0x0010


	//----- nvinfo : EIATTR_SW_WAR
	.align		4
.L_45:
        /*006c*/ 	.byte	0x04, 0x36
        /*006e*/ 	.short	(.L_47 - .L_46)
.L_46:
        /*0070*/ 	.word	0x00000008
.L_47:


//--------------------- .nv.callgraph             --------------------------
	.section	.nv.callgraph,"",@"SHT_CUDA_CALLGRAPH"
	.align	4
	.sectionentsize	8
	.align		4
        /*0000*/ 	.word	0x00000000
	.align		4
        /*0004*/ 	.word	0xffffffff
	.align		4
        /*0008*/ 	.word	0x00000000
	.align		4
        /*000c*/ 	.word	0xfffffffe
	.align		4
        /*0010*/ 	.word	0x00000000
	.align		4
        /*0014*/ 	.word	0xfffffffd
	.align		4
        /*0018*/ 	.word	0x00000000
	.align		4
        /*001c*/ 	.word	0xfffffffc


//--------------------- .text._Z5mergePijS_jj     --------------------------
	.section	.text._Z5mergePijS_jj,"ax",@progbits
	.align	128
        .global         _Z5mergePijS_jj
        .type           _Z5mergePijS_jj,@function
        .size           _Z5mergePijS_jj,(.L_x_19 - _Z5mergePijS_jj)
        .other          _Z5mergePijS_jj,@"STO_CUDA_ENTRY STV_DEFAULT"
_Z5mergePijS_jj:
.text._Z5mergePijS_jj:
[----:B------:R-:W-:Y:S01]  /*0000*/  LDC R1, c[0x0][0x37c] ;  /* 0x0000df00ff017b82 */ /* 0x000fe20000000800 */
[----:B------:R-:W0:Y:S07]  /*0010*/  S2R R11, SR_TID.X ;  /* 0x00000000000b7919 */ /* 0x000e2e0000002100 */
[----:B------:R-:W1:Y:S01]  /*0020*/  LDC.64 R8, c[0x0][0x398] ;  /* 0x0000e600ff087b82 */ /* 0x000e620000000a00 */
[----:B------:R-:W0:Y:S01]  /*0030*/  LDCU UR4, c[0x0][0x360] ;  /* 0x00006c00ff0477ac */ /* 0x000e220008000800 */
[----:B------:R-:W-:Y:S01]  /*0040*/  BSSY.RECONVERGENT B0, `(.L_x_0) ;  /* 0x0000020000007945 */ /* 0x000fe20003800200 */
[----:B------:R-:W0:Y:S05]  /*0050*/  S2R R0, SR_CTAID.X ;  /* 0x0000000000007919 */ /* 0x000e2a0000002500 */
[----:B------:R-:W2:Y:S08]  /*0060*/  LDC.64 R16, c[0x0][0x380] ;  /* 0x0000e000ff107b82 */ /* 0x000eb00000000a00 */
[----:B------:R-:W3:Y:S01]  /*0070*/  LDC.64 R18, c[0x0][0x390] ;  /* 0x0000e400ff127b82 */ /* 0x000ee20000000a00 */
[----:B-1----:R-:W-:Y:S01]  /*0080*/  SHF.R.U32.HI R2, RZ, 0x1, R9 ;  /* 0x00000001ff027819 */ /* 0x002fe20000011609 */
[----:B0-----:R-:W-:Y:S01]  /*0090*/  IMAD R11, R0, UR4, R11 ;  /* 0x00000004000b7c24 */ /* 0x001fe2000f8e020b */
[----:B------:R-:W0:Y:S03]  /*00a0*/  LDCU.64 UR4, c[0x0][0x358] ;  /* 0x00006b00ff0477ac */ /* 0x000e260008000a00 */
[----:B------:R-:W-:-:S02]  /*00b0*/  IMAD R0, R11, R8, RZ ;  /* 0x000000080b007224 */ /* 0x000fc400078e02ff */
[-C--:B------:R-:W-:Y:S02]  /*00c0*/  IMAD R4, R11, R8.reuse, R8 ;  /* 0x000000080b047224 */ /* 0x080fe400078e0208 */
[-C--:B------:R-:W-:Y:S02]  /*00d0*/  IMAD R7, R0, R9.reuse, RZ ;  /* 0x0000000900077224 */ /* 0x080fe400078e02ff */
[----:B------:R-:W-:Y:S02]  /*00e0*/  IMAD R0, R4, R9, -0x1 ;  /* 0xffffffff04007424 */ /* 0x000fe400078e0209 */
[----:B------:R-:W-:Y:S01]  /*00f0*/  IMAD R8, R2, R8, R7 ;  /* 0x0000000802087224 */ /* 0x000fe200078e0207 */
[----:B------:R-:W-:-:S03]  /*0100*/  MOV R13, R7 ;  /* 0x00000007000d7202 */ /* 0x000fc60000000f00 */
[----:B------:R-:W-:Y:S01]  /*0110*/  IMAD.MOV.U32 R9, RZ, RZ, R8 ;  /* 0x000000ffff097224 */ /* 0x000fe200078e0008 */
[C---:B------:R-:W-:Y:S02]  /*0120*/  ISETP.GT.U32.AND P0, PT, R8.reuse, R0, PT ;  /* 0x000000000800720c */ /* 0x040fe40003f04070 */
[----:B------:R-:W-:-:S04]  /*0130*/  IADD3 R6, PT, PT, R8, -0x1, RZ ;  /* 0xffffffff08067810 */ /* 0x000fc80007ffe0ff */
[----:B------:R-:W-:-:S13]  /*0140*/  ISETP.GT.U32.OR P0, PT, R7, R6, P0 ;  /* 0x000000060700720c */ /* 0x000fda0000704470 */
[----:B0-23--:R-:W-:Y:S05]  /*0150*/  @P0 BRA `(.L_x_1) ;  /* 0x0000000000380947 */ /* 0x00dfea0003800000 */
.L_x_2:
[----:B------:R-:W-:-:S04]  /*0160*/  IMAD.WIDE.U32 R2, R13, 0x4, R16 ;  /* 0x000000040d027825 */ /* 0x000fc800078e0010 */
[----:B------:R-:W-:Y:S02]  /*0170*/  IMAD.WIDE.U32 R4, R9, 0x4, R16 ;  /* 0x0000000409047825 */ /* 0x000fe400078e0010 */
[----:B------:R-:W2:Y:S04]  /*0180*/  LDG.E R3, desc[UR4][R2.64] ;  /* 0x0000000402037981 */ /* 0x000ea8000c1e1900 */
[----:B------:R-:W2:Y:S01]  /*0190*/  LDG.E R4, desc[UR4][R4.64] ;  /* 0x0000000404047981 */ /* 0x000ea2000c1e1900 */
[----:B------:R-:W-:-:S04]  /*01a0*/  IMAD.WIDE.U32 R14, R7, 0x4, R18 ;  /* 0x00000004070e7825 */ /* 0x000fc800078e0012 */
[----:B------:R-:W-:Y:S01]  /*01b0*/  VIADD R7, R7, 0x1 ;  /* 0x0000000107077836 */ /* 0x000fe20000000000 */
[----:B--2---:R-:W-:-:S13]  /*01c0*/  ISETP.GT.AND P0, PT, R3, R4, PT ;  /* 0x000000040300720c */ /* 0x004fda0003f04270 */
[----:B------:R-:W-:Y:S01]  /*01d0*/  @!P0 IADD3 R13, PT, PT, R13, 0x1, RZ ;  /* 0x000000010d0d8810 */ /* 0x000fe20007ffe0ff */
[----:B------:R0:W-:Y:S01]  /*01e0*/  @!P0 STG.E desc[UR4][R14.64], R3 ;  /* 0x000000030e008986 */ /* 0x0001e2000c101904 */
[----:B------:R-:W-:-:S03]  /*01f0*/  @P0 IADD3 R9, PT, PT, R9, 0x1, RZ ;  /* 0x0000000109090810 */ /* 0x000fc60007ffe0ff */
[----:B------:R0:W-:Y:S01]  /*0200*/  @P0 STG.E desc[UR4][R14.64], R4 ;  /* 0x000000040e000986 */ /* 0x0001e2000c101904 */
[----:B------:R-:W-:Y:S02]  /*0210*/  ISETP.GT.U32.AND P0, PT, R13, R6, PT ;  /* 0x000000060d00720c */ /* 0x000fe40003f04070 */
[----:B------:R-:W-:-:S13]  /*0220*/  ISETP.LE.U32.AND P1, PT, R9, R0, PT ;  /* 0x000000000900720c */ /* 0x000fda0003f23070 */
[----:B0-----:R-:W-:Y:S05]  /*0230*/  @!P0 BRA P1, `(.L_x_2) ;  /* 0xfffffffc00c88947 */ /* 0x001fea000083ffff */
.L_x_1:
[----:B------:R-:W-:Y:S05]  /*0240*/  BSYNC.RECONVERGENT B0 ;  /* 0x0000000000007941 */ /* 0x000fea0003800200 */
.L_x_0:
[----:B------:R-:W-:Y:S01]  /*0250*/  ISETP.GT.U32.AND P0, PT, R13, R6, PT ;  /* 0x000000060d00720c */ /* 0x000fe20003f04070 */
[----:B------:R-:W-:-:S12]  /*0260*/  BSSY.RECONVERGENT B0, `(.L_x_3) ;  /* 0x0000033000007945 */ /* 0x000fd80003800200 */
[----:B------:R-:W-:Y:S05]  /*0270*/  @P0 BRA `(.L_x_4) ;  /* 0x0000000000c40947 */ /* 0x000fea0003800000 */
[----:B------:R-:W-:Y:S01]  /*0280*/  VIADDMNMX.U32 R10, R13, 0x1, R8, !PT ;  /* 0x000000010d0a7846 */ /* 0x000fe20007800008 */
[----:B------:R-:W0:Y:S01]  /*0290*/  LDC.64 R2, c[0x0][0x380] ;  /* 0x0000e000ff027b82 */ /* 0x000e220000000a00 */
[----:B------:R-:W-:Y:S02]  /*02a0*/  BSSY.RECONVERGENT B1, `(.L_x_5) ;  /* 0x0000013000017945 */ /* 0x000fe40003800200 */
[CC--:B------:R-:W-:Y:S02]  /*02b0*/  IADD3 R8, PT, PT, R10.reuse, -R13.reuse, RZ ;  /* 0x8000000d0a087210 */ /* 0x0c0fe40007ffe0ff */
[----:B------:R-:W-:Y:S02]  /*02c0*/  IADD3 R10, PT, PT, -R10, R13, RZ ;  /* 0x0000000d0a0a7210 */ /* 0x000fe40007ffe1ff */
[----:B------:R-:W-:Y:S01]  /*02d0*/  LOP3.LUT P1, R8, R8, 0x3, RZ, 0xc0, !PT ;  /* 0x0000000308087812 */ /* 0x000fe2000782c0ff */
[----:B------:R-:W1:Y:S01]  /*02e0*/  LDC.64 R4, c[0x0][0x390] ;  /* 0x0000e400ff047b82 */ /* 0x000e620000000a00 */
[----:B------:R-:W-:-:S11]  /*02f0*/  ISETP.GT.U32.AND P0, PT, R10, -0x4, PT ;  /* 0xfffffffc0a00780c */ /* 0x000fd60003f04070 */
[----:B------:R-:W-:Y:S05]  /*0300*/  @!P1 BRA `(.L_x_6) ;  /* 0x0000000000309947 */ /* 0x000fea0003800000 */
[----:B------:R-:W2:Y:S01]  /*0310*/  LDC.64 R14, c[0x0][0x380] ;  /* 0x0000e000ff0e7b82 */ /* 0x000ea20000000a00 */
[----:B------:R-:W-:-:S07]  /*0320*/  IMAD.MOV R8, RZ, RZ, -R8 ;  /* 0x000000ffff087224 */ /* 0x000fce00078e0a08 */
[----:B------:R-:W3:Y:S02]  /*0330*/  LDC.64 R16, c[0x0][0x390] ;  /* 0x0000e400ff107b82 */ /* 0x000ee40000000a00 */
.L_x_7:
[----:B--2-4-:R-:W-:-:S06]  /*0340*/  IMAD.WIDE.U32 R18, R13, 0x4, R14 ;  /* 0x000000040d127825 */ /* 0x014fcc00078e000e */
[----:B------:R-:W2:Y:S01]  /*0350*/  LDG.E R19, desc[UR4][R18.64] ;  /* 0x0000000412137981 */ /* 0x000ea2000c1e1900 */
[C---:B---3--:R-:W-:Y:S01]  /*0360*/  IMAD.WIDE.U32 R20, R7.reuse, 0x4, R16 ;  /* 0x0000000407147825 */ /* 0x048fe200078e0010 */
[----:B------:R-:W-:Y:S02]  /*0370*/  IADD3 R8, PT, PT, R8, 0x1, RZ ;  /* 0x0000000108087810 */ /* 0x000fe40007ffe0ff */
[----:B------:R-:W-:Y:S01]  /*0380*/  IADD3 R7, PT, PT, R7, 0x1, RZ ;  /* 0x0000000107077810 */ /* 0x000fe20007ffe0ff */
[----:B------:R-:W-:Y:S01]  /*0390*/  VIADD R13, R13, 0x1 ;  /* 0x000000010d0d7836 */ /* 0x000fe20000000000 */
[----:B------:R-:W-:Y:S01]  /*03a0*/  ISETP.NE.AND P1, PT, R8, RZ, PT ;  /* 0x000000ff0800720c */ /* 0x000fe20003f25270 */
[----:B--2---:R4:W-:-:S12]  /*03b0*/  STG.E desc[UR4][R20.64], R19 ;  /* 0x0000001314007986 */ /* 0x0049d8000c101904 */
[----:B------:R-:W-:Y:S05]  /*03c0*/  @P1 BRA `(.L_x_7) ;  /* 0xfffffffc00dc1947 */ /* 0x000fea000383ffff */
.L_x_6:
[----:B------:R-:W-:Y:S05]  /*03d0*/  BSYNC.RECONVERGENT B1 ;  /* 0x0000000000017941 */ /* 0x000fea0003800200 */
.L_x_5:
[----:B------:R-:W-:Y:S05]  /*03e0*/  @P0 BRA `(.L_x_4) ;  /* 0x0000000000680947 */ /* 0x000fea0003800000 */
.L_x_8:
[----:B0-2-4-:R-:W-:-:S05]  /*03f0*/  IMAD.WIDE.U32 R20, R13, 0x4, R2 ;  /* 0x000000040d147825 */ /* 0x015fca00078e0002 */
[----:B------:R-:W2:Y:S01]  /*0400*/  LDG.E R25, desc[UR4][R20.64] ;  /* 0x0000000414197981 */ /* 0x000ea2000c1e1900 */
[----:B------:R-:W-:Y:S01]  /*0410*/  IADD3 R15, PT, PT, R13, 0x1, RZ ;  /* 0x000000010d0f7810 */ /* 0x000fe20007ffe0ff */
[----:B-1----:R-:W-:-:S04]  /*0420*/  IMAD.WIDE.U32 R22, R7, 0x4, R4 ;  /* 0x0000000407167825 */ /* 0x002fc800078e0004 */
[----:B------:R-:W-:Y:S01]  /*0430*/  IMAD.WIDE.U32 R14, R15, 0x4, R2 ;  /* 0x000000040f0e7825 */ /* 0x000fe200078e0002 */
[----:B------:R-:W-:Y:S01]  /*0440*/  IADD3 R17, PT, PT, R7, 0x1, RZ ;  /* 0x0000000107117810 */ /* 0x000fe20007ffe0ff */
[----:B--2---:R0:W-:Y:S04]  /*0450*/  STG.E desc[UR4][R22.64], R25 ;  /* 0x0000001916007986 */ /* 0x0041e8000c101904 */
[----:B------:R-:W2:Y:S01]  /*0460*/  LDG.E R27, desc[UR4][R14.64] ;  /* 0x000000040e1b7981 */ /* 0x000ea2000c1e1900 */
[----:B------:R-:W-:Y:S02]  /*0470*/  VIADD R19, R13, 0x2 ;  /* 0x000000020d137836 */ /* 0x000fe40000000000 */
[----:B------:R-:W-:-:S04]  /*0480*/  IMAD.WIDE.U32 R16, R17, 0x4, R4 ;  /* 0x0000000411107825 */ /* 0x000fc800078e0004 */
[----:B------:R-:W-:Y:S01]  /*0490*/  IMAD.WIDE.U32 R18, R19, 0x4, R2 ;  /* 0x0000000413127825 */ /* 0x000fe200078e0002 */
[----:B------:R-:W-:Y:S01]  /*04a0*/  IADD3 R21, PT, PT, R7, 0x2, RZ ;  /* 0x0000000207157810 */ /* 0x000fe20007ffe0ff */
[----:B--2---:R2:W-:Y:S04]  /*04b0*/  STG.E desc[UR4][R16.64], R27 ;  /* 0x0000001b10007986 */ /* 0x0045e8000c101904 */
[----:B------:R-:W3:Y:S01]  /*04c0*/  LDG.E R19, desc[UR4][R18.64] ;  /* 0x0000000412137981 */ /* 0x000ee2000c1e1900 */
[----:B------:R-:W-:Y:S01]  /*04d0*/  IADD3 R29, PT, PT, R13, 0x3, RZ ;  /* 0x000000030d1d7810 */ /* 0x000fe20007ffe0ff */
[----:B------:R-:W-:-:S04]  /*04e0*/  IMAD.WIDE.U32 R20, R21, 0x4, R4 ;  /* 0x0000000415147825 */ /* 0x000fc800078e0004 */
[----:B0-----:R-:W-:Y:S01]  /*04f0*/  IMAD.WIDE.U32 R22, R29, 0x4, R2 ;  /* 0x000000041d167825 */ /* 0x001fe200078e0002 */
[----:B---3--:R2:W-:Y:S05]  /*0500*/  STG.E desc[UR4][R20.64], R19 ;  /* 0x0000001314007986 */ /* 0x0085ea000c101904 */
[----:B------:R-:W3:Y:S01]  /*0510*/  LDG.E R23, desc[UR4][R22.64] ;  /* 0x0000000416177981 */ /* 0x000ee2000c1e1900 */
[----:B------:R-:W-:Y:S01]  /*0520*/  VIADD R15, R7, 0x3 ;  /* 0x00000003070f7836 */ /* 0x000fe20000000000 */
[----:B------:R-:W-:Y:S02]  /*0530*/  IADD3 R13, PT, PT, R13, 0x4, RZ ;  /* 0x000000040d0d7810 */ /* 0x000fe40007ffe0ff */
[----:B------:R-:W-:Y:S01]  /*0540*/  IADD3 R7, PT, PT, R7, 0x4, RZ ;  /* 0x0000000407077810 */ /* 0x000fe20007ffe0ff */
[----:B------:R-:W-:Y:S01]  /*0550*/  IMAD.WIDE.U32 R14, R15, 0x4, R4 ;  /* 0x000000040f0e7825 */ /* 0x000fe200078e0004 */
[----:B------:R-:W-:-:S04]  /*0560*/  ISETP.GT.U32.AND P0, PT, R13, R6, PT ;  /* 0x000000060d00720c */ /* 0x000fc80003f04070 */
[----:B---3--:R2:W-:Y:S09]  /*0570*/  STG.E desc[UR4][R14.64], R23 ;  /* 0x000000170e007986 */ /* 0x0085f2000c101904 */
[----:B------:R-:W-:Y:S05]  /*0580*/  @!P0 BRA `(.L_x_8) ;  /* 0xfffffffc00988947 */ /* 0x000fea000383ffff */
.L_x_4:
[----:B------:R-:W-:Y:S05]  /*0590*/  BSYNC.RECONVERGENT B0 ;  /* 0x0000000000007941 */ /* 0x000fea0003800200 */
.L_x_3:
[----:B------:R-:W-:-:S13]  /*05a0*/  ISETP.GT.U32.AND P0, PT, R9, R0, PT ;  /* 0x000000000900720c */ /* 0x000fda0003f04070 */
[----:B------:R-:W-:Y:S05]  /*05b0*/  @P0 EXIT ;  /* 0x000000000000094d */ /* 0x000fea0003800000 */
[----:B0-----:R-:W0:Y:S01]  /*05c0*/  LDC.64 R2, c[0x0][0x398] ;  /* 0x0000e600ff027b82 */ /* 0x001e220000000a00 */
[----:B------:R-:W-:Y:S07]  /*05d0*/  BSSY.RECONVERGENT B0, `(.L_x_9) ;  /* 0x0000017000007945 */ /* 0x000fee0003800200 */
[----:B-1----:R-:W1:Y:S01]  /*05e0*/  LDC.64 R4, c[0x0][0x390] ;  /* 0x0000e400ff047b82 */ /* 0x002e620000000a00 */
[----:B0-----:R-:W-:-:S04]  /*05f0*/  IMAD R6, R11, R2, R2 ;  /* 0x000000020b067224 */ /* 0x001fc800078e0202 */
[----:B------:R-:W-:-:S03]  /*0600*/  IMAD R6, R6, R3, RZ ;  /* 0x0000000306067224 */ /* 0x000fc600078e02ff */
[----:B------:R-:W0:Y:S02]  /*0610*/  LDC.64 R2, c[0x0][0x380] ;  /* 0x0000e000ff027b82 */ /* 0x000e240000000a00 */
[----:B------:R-:W-:-:S05]  /*0620*/  VIADDMNMX.U32 R8, R9, 0x1, R6, !PT ;  /* 0x0000000109087846 */ /* 0x000fca0007800006 */
[C---:B------:R-:W-:Y:S01]  /*0630*/  IMAD.IADD R6, R8.reuse, 0x1, -R9 ;  /* 0x0000000108067824 */ /* 0x040fe200078e0a09 */
[----:B------:R-:W-:-:S04]  /*0640*/  IADD3 R8, PT, PT, -R8, R9, RZ ;  /* 0x0000000908087210 */ /* 0x000fc80007ffe1ff */
[----:B------:R-:W-:Y:S02]  /*0650*/  LOP3.LUT P1, R6, R6, 0x3, RZ, 0xc0, !PT ;  /* 0x0000000306067812 */ /* 0x000fe4000782c0ff */
[----:B------:R-:W-:-:S11]  /*0660*/  ISETP.GT.U32.AND P0, PT, R8, -0x4, PT ;  /* 0xfffffffc0800780c */ /* 0x000fd60003f04070 */
[----:B-1----:R-:W-:Y:S05]  /*0670*/  @!P1 BRA `(.L_x_10) ;  /* 0x0000000000309947 */ /* 0x002fea0003800000 */
[----:B------:R-:W1:Y:S01]  /*0680*/  LDC.64 R12, c[0x0][0x380] ;  /* 0x0000e000ff0c7b82 */ /* 0x000e620000000a00 */
[----:B------:R-:W-:-:S07]  /*0690*/  IADD3 R6, PT, PT, -R6, RZ, RZ ;  /* 0x000000ff06067210 */ /* 0x000fce0007ffe1ff */
[----:B--2---:R-:W2:Y:S02]  /*06a0*/  LDC.64 R14, c[0x0][0x390] ;  /* 0x0000e400ff0e7b82 */ /* 0x004ea40000000a00 */
.L_x_11:
[----:B-1-3--:R-:W-:-:S06]  /*06b0*/  IMAD.WIDE.U32 R10, R9, 0x4, R12 ;  /* 0x00000004090a7825 */ /* 0x00afcc00078e000c */
[----:B------:R-:W3:Y:S01]  /*06c0*/  LDG.E R11, desc[UR4][R10.64] ;  /* 0x000000040a0b7981 */ /* 0x000ee2000c1e1900 */
[C---:B--2---:R-:W-:Y:S01]  /*06d0*/  IMAD.WIDE.U32 R16, R7.reuse, 0x4, R14 ;  /* 0x0000000407107825 */ /* 0x044fe200078e000e */
[----:B------:R-:W-:Y:S02]  /*06e0*/  IADD3 R7, PT, PT, R7, 0x1, RZ ;  /* 0x0000000107077810 */ /* 0x000fe40007ffe0ff */
[----:B------:R-:W-:Y:S01]  /*06f0*/  IADD3 R9, PT, PT, R9, 0x1, RZ ;  /* 0x0000000109097810 */ /* 0x000fe20007ffe0ff */
[----:B------:R-:W-:-:S05]  /*0700*/  VIADD R6, R6, 0x1 ;  /* 0x0000000106067836 */ /* 0x000fca0000000000 */
[----:B------:R-:W-:Y:S01]  /*0710*/  ISETP.NE.AND P1, PT, R6, RZ, PT ;  /* 0x000000ff0600720c */ /* 0x000fe20003f25270 */
[----:B---3--:R3:W-:-:S12]  /*0720*/  STG.E desc[UR4][R16.64], R11 ;  /* 0x0000000b10007986 */ /* 0x0087d8000c101904 */
[----:B------:R-:W-:Y:S05]  /*0730*/  @P1 BRA `(.L_x_11) ;  /* 0xfffffffc00dc1947 */ /* 0x000fea000383ffff */
.L_x_10:
[----:B------:R-:W-:Y:S05]  /*0740*/  BSYNC.RECONVERGENT B0 ;  /* 0x0000000000007941 */ /* 0x000fea0003800200 */
.L_x_9:
[----:B------:R-:W-:Y:S05]  /*0750*/  @P0 EXIT ;  /* 0x000000000000094d */ /* 0x000fea0003800000 */
.L_x_12:
[----:B012---:R-:W-:-:S06]  /*0760*/  IMAD.WIDE.U32 R14, R9, 0x4, R2 ;  /* 0x00000004090e7825 */ /* 0x007fcc00078e0002 */
[----:B------:R-:W2:Y:S01]  /*0770*/  LDG.E R15, desc[UR4][R14.64] ;  /* 0x000000040e0f7981 */ /* 0x000ea2000c1e1900 */
[----:B---3--:R-:W-:Y:S02]  /*0780*/  VIADD R11, R9, 0x1 ;  /* 0x00000001090b7836 */ /* 0x008fe40000000000 */
[----:B------:R-:W-:-:S04]  /*0790*/  IMAD.WIDE.U32 R16, R7, 0x4, R4 ;  /* 0x0000000407107825 */ /* 0x000fc800078e0004 */
[----:B------:R-:W-:Y:S01]  /*07a0*/  IMAD.WIDE.U32 R10, R11, 0x4, R2 ;  /* 0x000000040b0a7825 */ /* 0x000fe200078e0002 */
[----:B----4-:R-:W-:Y:S01]  /*07b0*/  IADD3 R19, PT, PT, R7, 0x1, RZ ;  /* 0x0000000107137810 */ /* 0x010fe20007ffe0ff */
[----:B--2---:R0:W-:Y:S04]  /*07c0*/  STG.E desc[UR4][R16.64], R15 ;  /* 0x0000000f10007986 */ /* 0x0041e8000c101904 */
[----:B------:R-:W2:Y:S01]  /*07d0*/  LDG.E R23, desc[UR4][R10.64] ;  /* 0x000000040a177981 */ /* 0x000ea2000c1e1900 */
[----:B------:R-:W-:Y:S01]  /*07e0*/  IADD3 R13, PT, PT, R9, 0x2, RZ ;  /* 0x00000002090d7810 */ /* 0x000fe20007ffe0ff */
[----:B------:R-:W-:-:S04]  /*07f0*/  IMAD.WIDE.U32 R18, R19, 0x4, R4 ;  /* 0x0000000413127825 */ /* 0x000fc800078e0004 */
[----:B------:R-:W-:Y:S01]  /*0800*/  IMAD.WIDE.U32 R12, R13, 0x4, R2 ;  /* 0x000000040d0c7825 */ /* 0x000fe200078e0002 */
[----:B------:R-:W-:Y:S01]  /*0810*/  IADD3 R21, PT, PT, R7, 0x2, RZ ;  /* 0x0000000207157810 */ /* 0x000fe20007ffe0ff */
[----:B--2---:R1:W-:Y:S04]  /*0820*/  STG.E desc[UR4][R18.64], R23 ;  /* 0x0000001712007986 */ /* 0x0043e8000c101904 */
[----:B------:R-:W2:Y:S01]  /*0830*/  LDG.E R13, desc[UR4][R12.64] ;  /* 0x000000040c0d7981 */ /* 0x000ea2000c1e1900 */
[----:B------:R-:W-:Y:S02]  /*0840*/  VIADD R25, R9, 0x3 ;  /* 0x0000000309197836 */ /* 0x000fe40000000000 */
[----:B------:R-:W-:-:S04]  /*0850*/  IMAD.WIDE.U32 R20, R21, 0x4, R4 ;  /* 0x0000000415147825 */ /* 0x000fc800078e0004 */
[----:B0-----:R-:W-:Y:S01]  /*0860*/  IMAD.WIDE.U32 R14, R25, 0x4, R2 ;  /* 0x00000004190e7825 */ /* 0x001fe200078e0002 */
[----:B------:R-:W-:Y:S01]  /*0870*/  IADD3 R11, PT, PT, R7, 0x3, RZ ;  /* 0x00000003070b7810 */ /* 0x000fe20007ffe0ff */
[----:B--2---:R1:W-:Y:S04]  /*0880*/  STG.E desc[UR4][R20.64], R13 ;  /* 0x0000000d14007986 */ /* 0x0043e8000c101904 */
[----:B------:R-:W2:Y:S01]  /*0890*/  LDG.E R15, desc[UR4][R14.64] ;  /* 0x000000040e0f7981 */ /* 0x000ea2000c1e1900 */
[----:B------:R-:W-:Y:S01]  /*08a0*/  IMAD.WIDE.U32 R10, R11, 0x4, R4 ;  /* 0x000000040b0a7825 */ /* 0x000fe200078e0004 */
[----:B------:R-:W-:Y:S02]  /*08b0*/  IADD3 R9, PT, PT, R9, 0x4, RZ ;  /* 0x0000000409097810 */ /* 0x000fe40007ffe0ff */
[----:B------:R-:W-:-:S02]  /*08c0*/  IADD3 R7, PT, PT, R7, 0x4, RZ ;  /* 0x0000000407077810 */ /* 0x000fc40007ffe0ff */
[----:B------:R-:W-:Y:S01]  /*08d0*/  ISETP.GT.U32.AND P0, PT, R9, R0, PT ;  /* 0x000000000900720c */ /* 0x000fe20003f04070 */
[----:B--2---:R1:W-:-:S12]  /*08e0*/  STG.E desc[UR4][R10.64], R15 ;  /* 0x0000000f0a007986 */ /* 0x0043d8000c101904 */
[----:B------:R-:W-:Y:S05]  /*08f0*/  @!P0 BRA `(.L_x_12) ;  /* 0xfffffffc00988947 */ /* 0x000fea000383ffff */
[----:B------:R-:W-:Y:S05]  /*0900*/  EXIT ;  /* 0x000000000000794d */ /* 0x000fea0003800000 */
.L_x_13:
[----:B------:R-:W-:-:S00]  /*0910*/  BRA `(.L_x_13) ;  /* 0xfffffffc00fc7947 */ /* 0x000fc0000383ffff */
[----:B------:R-:W-:-:S00]  /*0920*/  NOP ;  /* 0x0000000000007918 */ /* 0x000fc00000000000 */
        /* <DEDUP_REMOVED lines=13> */
.L_x_19:


//--------------------- .text._Z9insertionPijj    --------------------------
	.section	.text._Z9insertionPijj,"ax",@progbits
	.align	128
        .global         _Z9insertionPijj
        .type           _Z9insertionPijj,@function
        .size           _Z9insertionPijj,(.L_x_20 - _Z9insertionPijj)
        .other          _Z9insertionPijj,@"STO_CUDA_ENTRY STV_DEFAULT"
_Z9insertionPijj:
.text._Z9insertionPijj:
[----:B------:R-:W-:Y:S01]  /*0000*/  LDC R1, c[0x0][0x37c] ;  /* 0x0000df00ff017b82 */ /* 0x000fe20000000800 */
[----:B------:R-:W0:Y:S01]  /*0010*/  S2R R0, SR_TID.X ;  /* 0x0000000000007919 */ /* 0x000e220000002100 */
[----:B------:R-:W0:Y:S01]  /*0020*/  LDCU UR4, c[0x0][0x360] ;  /* 0x00006c00ff0477ac */ /* 0x000e220008000800 */
[----:B------:R-:W0:Y:S01]  /*0030*/  S2R R3, SR_CTAID.X ;  /* 0x0000000000037919 */ /* 0x000e220000002500 */
[----:B------:R-:W1:Y:S01]  /*0040*/  LDCU UR5, c[0x0][0x38c] ;  /* 0x00007180ff0577ac */ /* 0x000e620008000800 */
[----:B0-----:R-:W-:-:S04]  /*0050*/  IMAD R0, R3, UR4, R0 ;  /* 0x0000000403007c24 */ /* 0x001fc8000f8e0200 */
[----:B-1----:R-:W-:-:S05]  /*0060*/  IMAD R0, R0, UR5, RZ ;  /* 0x0000000500007c24 */ /* 0x002fca000f8e02ff */
[----:B------:R-:W-:-:S04]  /*0070*/  IADD3 R7, PT, PT, R0, UR5, RZ ;  /* 0x0000000500077c10 */ /* 0x000fc8000fffe0ff */
[----:B------:R-:W-:-:S13]  /*0080*/  ISETP.GE.U32.AND P0, PT, R0, R7, PT ;  /* 0x000000070000720c */ /* 0x000fda0003f06070 */
[----:B------:R-:W-:Y:S05]  /*0090*/  @P0 EXIT ;  /* 0x000000000000094d */ /* 0x000fea0003800000 */
[----:B------:R-:W-:Y:S01]  /*00a0*/  MOV R6, R0 ;  /* 0x0000000000067202 */ /* 0x000fe20000000f00 */
[----:B------:R-:W0:Y:S06]  /*00b0*/  LDCU.64 UR4, c[0x0][0x358] ;  /* 0x00006b00ff0477ac */ /* 0x000e2c0008000a00 */
.L_x_17:
[----:B------:R-:W1:Y:S02]  /*00c0*/  LDCU.64 UR6, c[0x0][0x380] ;  /* 0x00007000ff0677ac */ /* 0x000e640008000a00 */
[----:B-1----:R-:W-:Y:S01]  /*00d0*/  MOV R5, UR7 ;  /* 0x0000000700057c02 */ /* 0x002fe20008000f00 */
[----:B------:R-:W-:-:S04]  /*00e0*/  IMAD.U32 R4, RZ, RZ, UR6 ;  /* 0x00000006ff047e24 */ /* 0x000fc8000f8e00ff */
[----:B------:R-:W-:-:S05]  /*00f0*/  IMAD.WIDE.U32 R2, R6, 0x4, R4 ;  /* 0x0000000406027825 */ /* 0x000fca00078e0004 */
[----:B0-----:R0:W5:Y:S01]  /*0100*/  LDG.E R13, desc[UR4][R2.64] ;  /* 0x00000004020d7981 */ /* 0x001162000c1e1900 */
[----:B------:R-:W-:Y:S01]  /*0110*/  VIADD R9, R6, 0xffffffff ;  /* 0xffffffff06097836 */ /* 0x000fe20000000000 */
[----:B------:R-:W-:Y:S01]  /*0120*/  BSSY.RECONVERGENT B0, `(.L_x_14) ;  /* 0x0000010000007945 */ /* 0x000fe20003800200 */
[----:B------:R-:W-:-:S03]  /*0130*/  MOV R11, R6 ;  /* 0x00000006000b7202 */ /* 0x000fc60000000f00 */
[----:B------:R-:W-:-:S13]  /*0140*/  ISETP.GE.AND P0, PT, R9, R0, PT ;  /* 0x000000000900720c */ /* 0x000fda0003f06270 */
[----:B0-----:R-:W-:Y:S05]  /*0150*/  @!P0 BRA `(.L_x_15) ;  /* 0x0000000000308947 */ /* 0x001fea0003800000 */
[----:B------:R-:W0:Y:S01]  /*0160*/  LDC.64 R4, c[0x0][0x380] ;  /* 0x0000e000ff047b82 */ /* 0x000e220000000a00 */
[----:B------:R-:W-:-:S07]  /*0170*/  IMAD.MOV.U32 R11, RZ, RZ, R6 ;  /* 0x000000ffff0b7224 */ /* 0x000fce00078e0006 */
.L_x_16:
[----:B0-----:R-:W-:-:S05]  /*0180*/  IMAD.WIDE R2, R9, 0x4, R4 ;  /* 0x0000000409027825 */ /* 0x001fca00078e0204 */
[----:B------:R-:W2:Y:S01]  /*0190*/  LDG.E R10, desc[UR4][R2.64] ;  /* 0x00000004020a7981 */ /* 0x000ea2000c1e1900 */
[----:B------:R-:W-:Y:S02]  /*01a0*/  MOV R8, R9 ;  /* 0x0000000900087202 */ /* 0x000fe40000000f00 */
[----:B--2--5:R-:W-:-:S13]  /*01b0*/  ISETP.GT.AND P0, PT, R10, R13, PT ;  /* 0x0000000d0a00720c */ /* 0x024fda0003f04270 */
[----:B------:R-:W-:Y:S05]  /*01c0*/  @!P0 BRA `(.L_x_15) ;  /* 0x0000000000148947 */ /* 0x000fea0003800000 */
[----:B------:R1:W-:Y:S01]  /*01d0*/  STG.E desc[UR4][R2.64+0x4], R10 ;  /* 0x0000040a02007986 */ /* 0x0003e2000c101904 */
[----:B------:R-:W-:Y:S01]  /*01e0*/  VIADD R9, R9, 0xffffffff ;  /* 0xffffffff09097836 */ /* 0x000fe20000000000 */
[----:B------:R-:W-:-:S04]  /*01f0*/  MOV R11, R8 ;  /* 0x00000008000b7202 */ /* 0x000fc80000000f00 */
[----:B------:R-:W-:-:S13]  /*0200*/  ISETP.GE.AND P0, PT, R9, R0, PT ;  /* 0x000000000900720c */ /* 0x000fda0003f06270 */
[----:B-1----:R-:W-:Y:S05]  /*0210*/  @P0 BRA `(.L_x_16) ;  /* 0xfffffffc00d80947 */ /* 0x002fea000383ffff */
.L_x_15:
[----:B------:R-:W-:Y:S05]  /*0220*/  BSYNC.RECONVERGENT B0 ;  /* 0x0000000000007941 */ /* 0x000fea0003800200 */
.L_x_14:
[----:B------:R-:W-:-:S04]  /*0230*/  IMAD.WIDE R2, R11, 0x4, R4 ;  /* 0x000000040b027825 */ /* 0x000fc800078e0204 */
[----:B------:R-:W-:Y:S01]  /*0240*/  VIADD R6, R6, 0x1 ;  /* 0x0000000106067836 */ /* 0x000fe20000000000 */
[----:B-----5:R1:W-:Y:S04]  /*0250*/  STG.E desc[UR4][R2.64], R13 ;  /* 0x0000000d02007986 */ /* 0x0203e8000c101904 */
[----:B------:R-:W-:-:S13]  /*0260*/  ISETP.NE.AND P0, PT, R6, R7, PT ;  /* 0x000000070600720c */ /* 0x000fda0003f05270 */
[----:B-1----:R-:W-:Y:S05]  /*0270*/  @P0 BRA `(.L_x_17) ;  /* 0xfffffffc00900947 */ /* 0x002fea000383ffff */
[----:B------:R-:W-:Y:S05]  /*0280*/  EXIT ;  /* 0x000000000000794d */ /* 0x000fea0003800000 */
.L_x_18:
        /* <DEDUP_REMOVED lines=15> */
.L_x_20:


//--------------------- .nv.shared.reserved.0     --------------------------
	.section	.nv.shared.reserved.0,"aw",@nobits
	.weak		__nv_reservedSMEM_offset_0_alias
	.size		__nv_reservedSMEM_offset_0_alias, 0, 64
	.other		__nv_reservedSMEM_offset_0_alias,@"STO_CUDA_RESERVED_SHARED STV_DEFAULT"
__nv_reservedSMEM_offset_0_alias:
	.zero		0
	.zero		64


//--------------------- .nv.constant0._Z5mergePijS_jj --------------------------
	.section	.nv.constant0._Z5mergePijS_jj,"a",@progbits
	.sectionflags	@""
	.align	4
.nv.constant0._Z5mergePijS_jj:
	.zero		928


//--------------------- .nv.constant0._Z9insertionPijj --------------------------
	.section	.nv.constant0._Z9insertionPijj,"a",@progbits
	.sectionflags	@""
	.align	4
.nv.constant0._Z9insertionPijj:
	.zero		912


//--------------------- SYMBOLS --------------------------

	.type		.nv.reservedSmem.offset0,@object
	.size		.nv.reservedSmem.offset0,0x4
